//
// Generated by NVIDIA NVVM Compiler
//
// Compiler Build ID: CL-36424714
// Cuda compilation tools, release 13.0, V13.0.88
// Based on NVVM 20.0.0
//

.version 9.0
.target sm_100
.address_size 64

	// .globl	_Z26transform_ppm_to_grayscaleiiPh

.visible .entry _Z26transform_ppm_to_grayscaleiiPh(
	.param .u32 _Z26transform_ppm_to_grayscaleiiPh_param_0,
	.param .u32 _Z26transform_ppm_to_grayscaleiiPh_param_1,
	.param .u64 .ptr .align 1 _Z26transform_ppm_to_grayscaleiiPh_param_2
)
{
	.reg .pred 	%p<11>;
	.reg .b16 	%rs<31>;
	.reg .b32 	%r<44>;
	.reg .b64 	%rd<13>;

	ld.param.u32 	%r23, [_Z26transform_ppm_to_grayscaleiiPh_param_0];
	ld.param.u32 	%r24, [_Z26transform_ppm_to_grayscaleiiPh_param_1];
	ld.param.u64 	%rd2, [_Z26transform_ppm_to_grayscaleiiPh_param_2];
	cvta.to.global.u64 	%rd1, %rd2;
	mov.u32 	%r25, %ctaid.x;
	mov.u32 	%r26, %ntid.x;
	mov.u32 	%r27, %tid.x;
	mad.lo.s32 	%r28, %r25, %r26, %r27;
	mul.lo.s32 	%r1, %r24, %r23;
	add.s32 	%r29, %r1, -1;
	mov.u32 	%r30, %nctaid.x;
	mul.lo.s32 	%r31, %r26, %r30;
	div.u32 	%r2, %r29, %r31;
	add.s32 	%r3, %r2, 1;
	mad.lo.s32 	%r4, %r28, %r2, %r28;
	setp.gt.u32 	%p1, %r2, 2147483646;
	@%p1 bra 	$L__BB0_17;
	and.b32  	%r5, %r3, 3;
	setp.lt.u32 	%p2, %r2, 3;
	mov.b32 	%r43, 0;
	@%p2 bra 	$L__BB0_12;
	and.b32  	%r43, %r3, -4;
	neg.s32 	%r39, %r43;
	mov.b32 	%r40, 0;
$L__BB0_3:
	add.s32 	%r10, %r40, %r4;
	setp.ge.s32 	%p3, %r10, %r1;
	@%p3 bra 	$L__BB0_5;
	mul.lo.s32 	%r34, %r10, 3;
	cvt.s64.s32 	%rd3, %r34;
	add.s64 	%rd4, %rd1, %rd3;
	ld.global.u8 	%rs1, [%rd4];
	ld.global.u8 	%rs2, [%rd4+1];
	add.s16 	%rs3, %rs2, %rs1;
	ld.global.u8 	%rs4, [%rd4+2];
	add.s16 	%rs5, %rs3, %rs4;
	mul.hi.u16 	%rs6, %rs5, 21846;
	st.global.u8 	[%rd4], %rs6;
	st.global.u8 	[%rd4+1], %rs6;
	st.global.u8 	[%rd4+2], %rs6;
$L__BB0_5:
	add.s32 	%r11, %r10, 1;
	setp.ge.s32 	%p4, %r11, %r1;
	@%p4 bra 	$L__BB0_7;
	mul.lo.s32 	%r35, %r11, 3;
	cvt.s64.s32 	%rd5, %r35;
	add.s64 	%rd6, %rd1, %rd5;
	ld.global.u8 	%rs7, [%rd6];
	ld.global.u8 	%rs8, [%rd6+1];
	add.s16 	%rs9, %rs8, %rs7;
	ld.global.u8 	%rs10, [%rd6+2];
	add.s16 	%rs11, %rs9, %rs10;
	mul.hi.u16 	%rs12, %rs11, 21846;
	st.global.u8 	[%rd6], %rs12;
	st.global.u8 	[%rd6+1], %rs12;
	st.global.u8 	[%rd6+2], %rs12;
$L__BB0_7:
	add.s32 	%r12, %r10, 2;
	setp.ge.s32 	%p5, %r12, %r1;
	@%p5 bra 	$L__BB0_9;
	mul.lo.s32 	%r36, %r12, 3;
	cvt.s64.s32 	%rd7, %r36;
	add.s64 	%rd8, %rd1, %rd7;
	ld.global.u8 	%rs13, [%rd8];
	ld.global.u8 	%rs14, [%rd8+1];
	add.s16 	%rs15, %rs14, %rs13;
	ld.global.u8 	%rs16, [%rd8+2];
	add.s16 	%rs17, %rs15, %rs16;
	mul.hi.u16 	%rs18, %rs17, 21846;
	st.global.u8 	[%rd8], %rs18;
	st.global.u8 	[%rd8+1], %rs18;
	st.global.u8 	[%rd8+2], %rs18;
$L__BB0_9:
	add.s32 	%r13, %r10, 3;
	setp.ge.s32 	%p6, %r13, %r1;
	@%p6 bra 	$L__BB0_11;
	mul.lo.s32 	%r37, %r13, 3;
	cvt.s64.s32 	%rd9, %r37;
	add.s64 	%rd10, %rd1, %rd9;
	ld.global.u8 	%rs19, [%rd10];
	ld.global.u8 	%rs20, [%rd10+1];
	add.s16 	%rs21, %rs20, %rs19;
	ld.global.u8 	%rs22, [%rd10+2];
	add.s16 	%rs23, %rs21, %rs22;
	mul.hi.u16 	%rs24, %rs23, 21846;
	st.global.u8 	[%rd10], %rs24;
	st.global.u8 	[%rd10+1], %rs24;
	st.global.u8 	[%rd10+2], %rs24;
$L__BB0_11:
	add.s32 	%r40, %r40, 4;
	add.s32 	%r39, %r39, 4;
	setp.ne.s32 	%p7, %r39, 0;
	@%p7 bra 	$L__BB0_3;
$L__BB0_12:
	setp.eq.s32 	%p8, %r5, 0;
	@%p8 bra 	$L__BB0_17;
	neg.s32 	%r42, %r5;
$L__BB0_14:
	.pragma "nounroll";
	add.s32 	%r20, %r43, %r4;
	setp.ge.s32 	%p9, %r20, %r1;
	@%p9 bra 	$L__BB0_16;
	mul.lo.s32 	%r38, %r20, 3;
	cvt.s64.s32 	%rd11, %r38;
	add.s64 	%rd12, %rd1, %rd11;
	ld.global.u8 	%rs25, [%rd12];
	ld.global.u8 	%rs26, [%rd12+1];
	add.s16 	%rs27, %rs26, %rs25;
	ld.global.u8 	%rs28, [%rd12+2];
	add.s16 	%rs29, %rs27, %rs28;
	mul.hi.u16 	%rs30, %rs29, 21846;
	st.global.u8 	[%rd12], %rs30;
	st.global.u8 	[%rd12+1], %rs30;
	st.global.u8 	[%rd12+2], %rs30;
$L__BB0_16:
	add.s32 	%r43, %r43, 1;
	add.s32 	%r42, %r42, 1;
	setp.ne.s32 	%p10, %r42, 0;
	@%p10 bra 	$L__BB0_14;
$L__BB0_17:
	ret;

}
	// .globl	_Z27transform_ppm_to_greenscaleiiPh
.visible .entry _Z27transform_ppm_to_greenscaleiiPh(
	.param .u32 _Z27transform_ppm_to_greenscaleiiPh_param_0,
	.param .u32 _Z27transform_ppm_to_greenscaleiiPh_param_1,
	.param .u64 .ptr .align 1 _Z27transform_ppm_to_greenscaleiiPh_param_2
)
{
	.reg .pred 	%p<14>;
	.reg .b16 	%rs<8>;
	.reg .b32 	%r<45>;
	.reg .b64 	%rd<17>;

	ld.param.u32 	%r21, [_Z27transform_ppm_to_greenscaleiiPh_param_0];
	ld.param.u32 	%r22, [_Z27transform_ppm_to_greenscaleiiPh_param_1];
	ld.param.u64 	%rd2, [_Z27transform_ppm_to_greenscaleiiPh_param_2];
	cvta.to.global.u64 	%rd1, %rd2;
	mov.u32 	%r23, %ctaid.x;
	mov.u32 	%r24, %ntid.x;
	mov.u32 	%r25, %tid.x;
	mad.lo.s32 	%r26, %r23, %r24, %r25;
	mul.lo.s32 	%r1, %r22, %r21;
	add.s32 	%r27, %r1, -1;
	mov.u32 	%r28, %nctaid.x;
	mul.lo.s32 	%r29, %r24, %r28;
	div.u32 	%r2, %r27, %r29;
	add.s32 	%r3, %r2, 1;
	mad.lo.s32 	%r4, %r26, %r2, %r26;
	setp.gt.u32 	%p1, %r2, 2147483646;
	@%p1 bra 	$L__BB1_22;
	setp.lt.u32 	%p2, %r2, 3;
	mov.b32 	%r44, 0;
	@%p2 bra 	$L__BB1_12;
	and.b32  	%r44, %r3, -4;
	neg.s32 	%r41, %r44;
	mov.b32 	%r42, 0;
$L__BB1_3:
	.pragma "nounroll";
	add.s32 	%r9, %r42, %r4;
	setp.ge.s32 	%p3, %r9, %r1;
	@%p3 bra 	$L__BB1_5;
	mul.lo.s32 	%r32, %r9, 3;
	cvt.s64.s32 	%rd3, %r32;
	add.s64 	%rd4, %rd1, %rd3;
	mov.b16 	%rs1, 0;
	st.global.u8 	[%rd4], %rs1;
	st.global.u8 	[%rd4+2], %rs1;
$L__BB1_5:
	add.s32 	%r10, %r9, 1;
	setp.ge.s32 	%p4, %r10, %r1;
	@%p4 bra 	$L__BB1_7;
	mul.lo.s32 	%r33, %r10, 3;
	cvt.s64.s32 	%rd5, %r33;
	add.s64 	%rd6, %rd1, %rd5;
	mov.b16 	%rs2, 0;
	st.global.u8 	[%rd6], %rs2;
	st.global.u8 	[%rd6+2], %rs2;
$L__BB1_7:
	add.s32 	%r11, %r9, 2;
	setp.ge.s32 	%p5, %r11, %r1;
	@%p5 bra 	$L__BB1_9;
	mul.lo.s32 	%r34, %r11, 3;
	cvt.s64.s32 	%rd7, %r34;
	add.s64 	%rd8, %rd1, %rd7;
	mov.b16 	%rs3, 0;
	st.global.u8 	[%rd8], %rs3;
	st.global.u8 	[%rd8+2], %rs3;
$L__BB1_9:
	add.s32 	%r12, %r9, 3;
	setp.ge.s32 	%p6, %r12, %r1;
	@%p6 bra 	$L__BB1_11;
	mul.lo.s32 	%r35, %r12, 3;
	cvt.s64.s32 	%rd9, %r35;
	add.s64 	%rd10, %rd1, %rd9;
	mov.b16 	%rs4, 0;
	st.global.u8 	[%rd10], %rs4;
	st.global.u8 	[%rd10+2], %rs4;
$L__BB1_11:
	add.s32 	%r42, %r42, 4;
	add.s32 	%r41, %r41, 4;
	setp.ne.s32 	%p7, %r41, 0;
	@%p7 bra 	$L__BB1_3;
$L__BB1_12:
	and.b32  	%r36, %r3, 3;
	setp.eq.s32 	%p8, %r36, 0;
	@%p8 bra 	$L__BB1_22;
	setp.eq.s32 	%p9, %r36, 1;
	@%p9 bra 	$L__BB1_19;
	add.s32 	%r16, %r44, %r4;
	setp.ge.s32 	%p10, %r16, %r1;
	@%p10 bra 	$L__BB1_16;
	mul.lo.s32 	%r37, %r16, 3;
	cvt.s64.s32 	%rd11, %r37;
	add.s64 	%rd12, %rd1, %rd11;
	mov.b16 	%rs5, 0;
	st.global.u8 	[%rd12], %rs5;
	st.global.u8 	[%rd12+2], %rs5;
$L__BB1_16:
	add.s32 	%r17, %r16, 1;
	setp.ge.s32 	%p11, %r17, %r1;
	@%p11 bra 	$L__BB1_18;
	mul.lo.s32 	%r38, %r17, 3;
	cvt.s64.s32 	%rd13, %r38;
	add.s64 	%rd14, %rd1, %rd13;
	mov.b16 	%rs6, 0;
	st.global.u8 	[%rd14], %rs6;
	st.global.u8 	[%rd14+2], %rs6;
$L__BB1_18:
	add.s32 	%r44, %r44, 2;
$L__BB1_19:
	and.b32  	%r39, %r2, 1;
	setp.eq.b32 	%p12, %r39, 1;
	@%p12 bra 	$L__BB1_22;
	add.s32 	%r20, %r44, %r4;
	setp.ge.s32 	%p13, %r20, %r1;
	@%p13 bra 	$L__BB1_22;
	mul.lo.s32 	%r40, %r20, 3;
	cvt.s64.s32 	%rd15, %r40;
	add.s64 	%rd16, %rd1, %rd15;
	mov.b16 	%rs7, 0;
	st.global.u8 	[%rd16], %rs7;
	st.global.u8 	[%rd16+2], %rs7;
$L__BB1_22:
	ret;

}


// ===== COMPILED SASS (sm_100) =====

	.target	sm_100

	.elftype	@"ET_EXEC"


//--------------------- .note.nv.tkinfo           --------------------------
	.section	.note.nv.tkinfo,"",@"SHT_NOTE"
	.sectionflags	@"SHF_NOTE_NV_TKINFO"
	.tkinfo
        /*0018*/ 	.word	0x00000002
        /*0030*/ 	.string	""
        /*0030*/ 	.string	"ptxas"
        /*0030*/ 	.string	"Cuda compilation tools, release 13.0, V13.0.88"
        /*0030*/ 	.string	"Build cuda_13.0.r13.0/compiler.36424714_0"
        /*0030*/ 	.string	"-arch sm_100 -m 64 "



//--------------------- .note.nv.cuinfo           --------------------------
	.section	.note.nv.cuinfo,"",@"SHT_NOTE"
	.sectionflags	@"SHF_NOTE_NV_CUINFO"
        /*0018*/ 	.short	0x0002
        /*001a*/ 	.short	0x0064
        /*001c*/ 	.short	0x0082
	.zero		2


//--------------------- .nv.info                  --------------------------
	.section	.nv.info,"",@"SHT_CUDA_INFO"
	.align	4


	//----- nvinfo : EIATTR_REGCOUNT
	.align		4
        /*0000*/ 	.byte	0x04, 0x2f
        /*0002*/ 	.short	(.L_1 - .L_0)
	.align		4
.L_0:
        /*0004*/ 	.word	index@(_Z26transform_ppm_to_grayscaleiiPh)
        /*0008*/ 	.word	0x00000013


	//----- nvinfo : EIATTR_FRAME_SIZE
	.align		4
.L_1:
        /*000c*/ 	.byte	0x04, 0x11
        /*000e*/ 	.short	(.L_3 - .L_2)
	.align		4
.L_2:
        /*0010*/ 	.word	index@(_Z26transform_ppm_to_grayscaleiiPh)
        /*0014*/ 	.word	0x00000000


	//----- nvinfo : EIATTR_REGCOUNT
	.align		4
.L_3:
        /*0018*/ 	.byte	0x04, 0x2f
        /*001a*/ 	.short	(.L_5 - .L_4)
	.align		4
.L_4:
        /*001c*/ 	.word	index@(_Z27transform_ppm_to_greenscaleiiPh)
        /*0020*/ 	.word	0x00000017


	//----- nvinfo : EIATTR_FRAME_SIZE
	.align		4
.L_5:
        /*0024*/ 	.byte	0x04, 0x11
        /*0026*/ 	.short	(.L_7 - .L_6)
	.align		4
.L_6:
        /*0028*/ 	.word	index@(_Z27transform_ppm_to_greenscaleiiPh)
        /*002c*/ 	.word	0x00000000


	//----- nvinfo : EIATTR_MIN_STACK_SIZE
	.align		4
.L_7:
        /*0030*/ 	.byte	0x04, 0x12
        /*0032*/ 	.short	(.L_9 - .L_8)
	.align		4
.L_8:
        /*0034*/ 	.word	index@(_Z27transform_ppm_to_greenscaleiiPh)
        /*0038*/ 	.word	0x00000000


	//----- nvinfo : EIATTR_MIN_STACK_SIZE
	.align		4
.L_9:
        /*003c*/ 	.byte	0x04, 0x12
        /*003e*/ 	.short	(.L_11 - .L_10)
	.align		4
.L_10:
        /*0040*/ 	.word	index@(_Z26transform_ppm_to_grayscaleiiPh)
        /*0044*/ 	.word	0x00000000
.L_11:


//--------------------- .nv.compat                --------------------------
	.section	.nv.compat,"",@"SHT_CUDA_COMPAT_INFO"
	.align	4
        /*0000*/ 	.byte	0x02, 0x09, 0x00, 0x00, 0x02, 0x02, 0x01, 0x00, 0x02, 0x05, 0x05, 0x00, 0x03, 0x07, 0x01, 0x01
        /*0010*/ 	.byte	0x02, 0x03, 0x00, 0x00, 0x02, 0x06, 0x01, 0x00, 0x04, 0x0b, 0x08, 0x00, 0x09, 0x00, 0x00, 0x00
        /*0020*/ 	.byte	0x00, 0x00, 0x00, 0x00


//--------------------- .nv.info._Z27transform_ppm_to_greenscaleiiPh --------------------------
	.section	.nv.info._Z27transform_ppm_to_greenscaleiiPh,"",@"SHT_CUDA_INFO"
	.sectionflags	@""
	.align	4


	//----- nvinfo : EIATTR_CUDA_API_VERSION
	.align		4
        /*0000*/ 	.byte	0x04, 0x37
        /*0002*/ 	.short	(.L_13 - .L_12)
.L_12:
        /*0004*/ 	.word	0x00000082


	//----- nvinfo : EIATTR_KPARAM_INFO
	.align		4
.L_13:
        /*0008*/ 	.byte	0x04, 0x17
        /*000a*/ 	.short	(.L_15 - .L_14)
.L_14:
        /*000c*/ 	.word	0x00000000
        /*0010*/ 	.short	0x0002
        /*0012*/ 	.short	0x0008
        /*0014*/ 	.byte	0x00, 0xf5, 0x21, 0x00


	//----- nvinfo : EIATTR_KPARAM_INFO
	.align		4
.L_15:
        /*0018*/ 	.byte	0x04, 0x17
        /*001a*/ 	.short	(.L_17 - .L_16)
.L_16:
        /*001c*/ 	.word	0x00000000
        /*0020*/ 	.short	0x0001
        /*0022*/ 	.short	0x0004
        /*0024*/ 	.byte	0x00, 0xf0, 0x11, 0x00


	//----- nvinfo : EIATTR_KPARAM_INFO
	.align		4
.L_17:
        /*0028*/ 	.byte	0x04, 0x17
        /*002a*/ 	.short	(.L_19 - .L_18)
.L_18:
        /*002c*/ 	.word	0x00000000
        /*0030*/ 	.short	0x0000
        /*0032*/ 	.short	0x0000
        /*0034*/ 	.byte	0x00, 0xf0, 0x11, 0x00


	//----- nvinfo : EIATTR_SPARSE_MMA_MASK
	.align		4
.L_19:
        /*0038*/ 	.byte	0x03, 0x50
        /*003a*/ 	.short	0x0000


	//----- nvinfo : EIATTR_MAXREG_COUNT
	.align		4
        /*003c*/ 	.byte	0x03, 0x1b
        /*003e*/ 	.short	0x00ff


	//----- nvinfo : EIATTR_MERCURY_ISA_VERSION
	.align		4
        /*0040*/ 	.byte	0x03, 0x5f
        /*0042*/ 	.short	0x0101


	//----- nvinfo : EIATTR_VRC_CTA_INIT_COUNT
	.align		4
        /*0044*/ 	.byte	0x02, 0x4a
	.zero		1
	.zero		1


	//----- nvinfo : EIATTR_EXIT_INSTR_OFFSETS
	.align		4
        /*0048*/ 	.byte	0x04, 0x1c
        /*004a*/ 	.short	(.L_21 - .L_20)


	//   ....[0]....
.L_20:
        /*004c*/ 	.word	0x000001d0


	//   ....[1]....
        /*0050*/ 	.word	0x000004f0


	//   ....[2]....
        /*0054*/ 	.word	0x00000660


	//   ....[3]....
        /*0058*/ 	.word	0x00000690


	//   ....[4]....
        /*005c*/ 	.word	0x00000700


	//----- nvinfo : EIATTR_CBANK_PARAM_SIZE
	.align		4
.L_21:
        /*0060*/ 	.byte	0x03, 0x19
        /*0062*/ 	.short	0x0010


	//----- nvinfo : EIATTR_PARAM_CBANK
	.align		4
        /*0064*/ 	.byte	0x04, 0x0a
        /*0066*/ 	.short	(.L_23 - .L_22)
	.align		4
.L_22:
        /*0068*/ 	.word	index@(.nv.constant0._Z27transform_ppm_to_greenscaleiiPh)
        /*006c*/ 	.short	0x0380
        /*006e*/ 	.short	0x0010


	//----- nvinfo : EIATTR_SW_WAR
	.align		4
.L_23:
        /*0070*/ 	.byte	0x04, 0x36
        /*0072*/ 	.short	(.L_25 - .L_24)
.L_24:
        /*0074*/ 	.word	0x00000008
.L_25:


//--------------------- .nv.info._Z26transform_ppm_to_grayscaleiiPh --------------------------
	.section	.nv.info._Z26transform_ppm_to_grayscaleiiPh,"",@"SHT_CUDA_INFO"
	.sectionflags	@""
	.align	4


	//----- nvinfo : EIATTR_CUDA_API_VERSION
	.align		4
        /*0000*/ 	.byte	0x04, 0x37
        /*0002*/ 	.short	(.L_27 - .L_26)
.L_26:
        /*0004*/ 	.word	0x00000082


	//----- nvinfo : EIATTR_KPARAM_INFO
	.align		4
.L_27:
        /*0008*/ 	.byte	0x04, 0x17
        /*000a*/ 	.short	(.L_29 - .L_28)
.L_28:
        /*000c*/ 	.word	0x00000000
        /*0010*/ 	.short	0x0002
        /*0012*/ 	.short	0x0008
        /*0014*/ 	.byte	0x00, 0xf5, 0x21, 0x00


	//----- nvinfo : EIATTR_KPARAM_INFO
	.align		4
.L_29:
        /*0018*/ 	.byte	0x04, 0x17
        /*001a*/ 	.short	(.L_31 - .L_30)
.L_30:
        /*001c*/ 	.word	0x00000000
        /*0020*/ 	.short	0x0001
        /*0022*/ 	.short	0x0004
        /*0024*/ 	.byte	0x00, 0xf0, 0x11, 0x00


	//----- nvinfo : EIATTR_KPARAM_INFO
	.align		4
.L_31:
        /*0028*/ 	.byte	0x04, 0x17
        /*002a*/ 	.short	(.L_33 - .L_32)
.L_32:
        /*002c*/ 	.word	0x00000000
        /*0030*/ 	.short	0x0000
        /*0032*/ 	.short	0x0000
        /*0034*/ 	.byte	0x00, 0xf0, 0x11, 0x00


	//----- nvinfo : EIATTR_SPARSE_MMA_MASK
	.align		4
.L_33:
        /*0038*/ 	.byte	0x03, 0x50
        /*003a*/ 	.short	0x0000


	//----- nvinfo : EIATTR_MAXREG_COUNT
	.align		4
        /*003c*/ 	.byte	0x03, 0x1b
        /*003e*/ 	.short	0x00ff


	//----- nvinfo : EIATTR_MERCURY_ISA_VERSION
	.align		4
        /*0040*/ 	.byte	0x03, 0x5f
        /*0042*/ 	.short	0x0101


	//----- nvinfo : EIATTR_VRC_CTA_INIT_COUNT
	.align		4
        /*0044*/ 	.byte	0x02, 0x4a
	.zero		1
	.zero		1


	//----- nvinfo : EIATTR_EXIT_INSTR_OFFSETS
	.align		4
        /*0048*/ 	.byte	0x04, 0x1c
        /*004a*/ 	.short	(.L_35 - .L_34)


	//   ....[0]....
.L_34:
        /*004c*/ 	.word	0x000001c0


	//   ....[1]....
        /*0050*/ 	.word	0x000006c0


	//   ....[2]....
        /*0054*/ 	.word	0x00000810


	//----- nvinfo : EIATTR_CBANK_PARAM_SIZE
	.align		4
.L_35:
        /*0058*/ 	.byte	0x03, 0x19
        /*005a*/ 	.short	0x0010


	//----- nvinfo : EIATTR_PARAM_CBANK
	.align		4
        /*005c*/ 	.byte	0x04, 0x0a
        /*005e*/ 	.short	(.L_37 - .L_36)
	.align		4
.L_36:
        /*0060*/ 	.word	index@(.nv.constant0._Z26transform_ppm_to_grayscaleiiPh)
        /*0064*/ 	.short	0x0380
        /*0066*/ 	.short	0x0010


	//----- nvinfo : EIATTR_SW_WAR
	.align		4
.L_37:
        /*0068*/ 	.byte	0x04, 0x36
        /*006a*/ 	.short	(.L_39 - .L_38)
.L_38:
        /*006c*/ 	.word	0x00000008
.L_39:


//--------------------- .nv.callgraph             --------------------------
	.section	.nv.callgraph,"",@"SHT_CUDA_CALLGRAPH"
	.align	4
	.sectionentsize	8
	.align		4
        /*0000*/ 	.word	0x00000000
	.align		4
        /*0004*/ 	.word	0xffffffff
	.align		4
        /*0008*/ 	.word	0x00000000
	.align		4
        /*000c*/ 	.word	0xfffffffe
	.align		4
        /*0010*/ 	.word	0x00000000
	.align		4
        /*0014*/ 	.word	0xfffffffd
	.align		4
        /*0018*/ 	.word	0x00000000
	.align		4
        /*001c*/ 	.word	0xfffffffc


//--------------------- .text._Z27transform_ppm_to_greenscaleiiPh --------------------------
	.section	.text._Z27transform_ppm_to_greenscaleiiPh,"ax",@progbits
	.align	128
        .global         _Z27transform_ppm_to_greenscaleiiPh
        .type           _Z27transform_ppm_to_greenscaleiiPh,@function
        .size           _Z27transform_ppm_to_greenscaleiiPh,(.L_x_8 - _Z27transform_ppm_to_greenscaleiiPh)
        .other          _Z27transform_ppm_to_greenscaleiiPh,@"STO_CUDA_ENTRY STV_DEFAULT"
_Z27transform_ppm_to_greenscaleiiPh:
.text._Z27transform_ppm_to_greenscaleiiPh:
[----:B------:R-:W-:Y:S08]  /*0000*/  LDC R1, c[0x0][0x37c] ;  /* 0x0000df00ff017b82 */ /* 0x000ff00000000800 */
[----:B------:R-:W0:Y:S01]  /*0010*/  LDC R5, c[0x0][0x360] ;  /* 0x0000d800ff057b82 */ /* 0x000e220000000800 */
[----:B------:R-:W0:Y:S02]  /*0020*/  LDCU UR4, c[0x0][0x370] ;  /* 0x00006e00ff0477ac */ /* 0x000e240008000800 */
[----:B0-----:R-:W-:Y:S01]  /*0030*/  IMAD R0, R5, UR4, RZ ;  /* 0x0000000405007c24 */ /* 0x001fe2000f8e02ff */
[----:B------:R-:W0:Y:S03]  /*0040*/  LDCU.64 UR4, c[0x0][0x380] ;  /* 0x00007000ff0477ac */ /* 0x000e260008000a00 */
[----:B------:R-:W1:Y:S01]  /*0050*/  I2F.U32.RP R4, R0 ;  /* 0x0000000000047306 */ /* 0x000e620000209000 */
[----:B------:R-:W-:Y:S01]  /*0060*/  IMAD.MOV R7, RZ, RZ, -R0 ;  /* 0x000000ffff077224 */ /* 0x000fe200078e0a00 */
[----:B------:R-:W-:-:S06]  /*0070*/  ISETP.NE.U32.AND P2, PT, R0, RZ, PT ;  /* 0x000000ff0000720c */ /* 0x000fcc0003f45070 */
[----:B-1----:R-:W1:Y:S01]  /*0080*/  MUFU.RCP R4, R4 ;  /* 0x0000000400047308 */ /* 0x002e620000001000 */
[----:B0-----:R-:W-:-:S04]  /*0090*/  UIMAD UR5, UR5, UR4, URZ ;  /* 0x00000004050572a4 */ /* 0x001fc8000f8e02ff */
[----:B------:R-:W-:Y:S01]  /*00a0*/  UIADD3 UR4, UPT, UPT, UR5, -0x1, URZ ;  /* 0xffffffff05047890 */ /* 0x000fe2000fffe0ff */
[----:B-1----:R-:W-:-:S04]  /*00b0*/  VIADD R2, R4, 0xffffffe ;  /* 0x0ffffffe04027836 */ /* 0x002fc80000000000 */
[----:B------:R0:W1:Y:S02]  /*00c0*/  F2I.FTZ.U32.TRUNC.NTZ R3, R2 ;  /* 0x0000000200037305 */ /* 0x000064000021f000 */
[----:B0-----:R-:W-:Y:S02]  /*00d0*/  IMAD.MOV.U32 R2, RZ, RZ, RZ ;  /* 0x000000ffff027224 */ /* 0x001fe400078e00ff */
[----:B-1----:R-:W-:-:S04]  /*00e0*/  IMAD R7, R7, R3, RZ ;  /* 0x0000000307077224 */ /* 0x002fc800078e02ff */
[----:B------:R-:W-:Y:S02]  /*00f0*/  IMAD.HI.U32 R3, R3, R7, R2 ;  /* 0x0000000703037227 */ /* 0x000fe400078e0002 */
[----:B------:R-:W0:Y:S04]  /*0100*/  S2R R2, SR_TID.X ;  /* 0x0000000000027919 */ /* 0x000e280000002100 */
[----:B------:R-:W-:-:S04]  /*0110*/  IMAD.HI.U32 R6, R3, UR4, RZ ;  /* 0x0000000403067c27 */ /* 0x000fc8000f8e00ff */
[----:B------:R-:W-:-:S04]  /*0120*/  IMAD.MOV R3, RZ, RZ, -R6 ;  /* 0x000000ffff037224 */ /* 0x000fc800078e0a06 */
[----:B------:R-:W-:Y:S01]  /*0130*/  IMAD R3, R0, R3, UR4 ;  /* 0x0000000400037e24 */ /* 0x000fe2000f8e0203 */
[----:B------:R-:W0:Y:S04]  /*0140*/  S2UR UR4, SR_CTAID.X ;  /* 0x00000000000479c3 */ /* 0x000e280000002500 */
[----:B------:R-:W-:-:S13]  /*0150*/  ISETP.GE.U32.AND P0, PT, R3, R0, PT ;  /* 0x000000000300720c */ /* 0x000fda0003f06070 */
[----:B------:R-:W-:Y:S02]  /*0160*/  @P0 IMAD.IADD R3, R3, 0x1, -R0 ;  /* 0x0000000103030824 */ /* 0x000fe400078e0a00 */
[----:B------:R-:W-:-:S03]  /*0170*/  @P0 VIADD R6, R6, 0x1 ;  /* 0x0000000106060836 */ /* 0x000fc60000000000 */
[----:B------:R-:W-:Y:S01]  /*0180*/  ISETP.GE.U32.AND P1, PT, R3, R0, PT ;  /* 0x000000000300720c */ /* 0x000fe20003f26070 */
[----:B0-----:R-:W-:-:S12]  /*0190*/  IMAD R3, R5, UR4, R2 ;  /* 0x0000000405037c24 */ /* 0x001fd8000f8e0202 */
[----:B------:R-:W-:Y:S01]  /*01a0*/  @P1 VIADD R6, R6, 0x1 ;  /* 0x0000000106061836 */ /* 0x000fe20000000000 */
[----:B------:R-:W-:-:S04]  /*01b0*/  @!P2 LOP3.LUT R6, RZ, R0, RZ, 0x33, !PT ;  /* 0x00000000ff06a212 */ /* 0x000fc800078e33ff */
[----:B------:R-:W-:-:S13]  /*01c0*/  ISETP.GT.U32.AND P0, PT, R6, 0x7ffffffe, PT ;  /* 0x7ffffffe0600780c */ /* 0x000fda0003f04070 */
[----:B------:R-:W-:Y:S05]  /*01d0*/  @P0 EXIT ;  /* 0x000000000000094d */ /* 0x000fea0003800000 */
[C---:B------:R-:W-:Y:S01]  /*01e0*/  ISETP.GE.U32.AND P1, PT, R6.reuse, 0x3, PT ;  /* 0x000000030600780c */ /* 0x040fe20003f26070 */
[----:B------:R-:W0:Y:S01]  /*01f0*/  LDCU.64 UR6, c[0x0][0x358] ;  /* 0x00006b00ff0677ac */ /* 0x000e220008000a00 */
[----:B------:R-:W-:Y:S01]  /*0200*/  IADD3 R2, PT, PT, R6, 0x1, RZ ;  /* 0x0000000106027810 */ /* 0x000fe20007ffe0ff */
[----:B------:R-:W-:Y:S02]  /*0210*/  IMAD R0, R3, R6, R3 ;  /* 0x0000000603007224 */ /* 0x000fe400078e0203 */
[----:B------:R-:W-:Y:S01]  /*0220*/  IMAD.MOV.U32 R7, RZ, RZ, RZ ;  /* 0x000000ffff077224 */ /* 0x000fe200078e00ff */
[----:B------:R-:W-:-:S07]  /*0230*/  LOP3.LUT P0, R16, R2, 0x3, RZ, 0xc0, !PT ;  /* 0x0000000302107812 */ /* 0x000fce000780c0ff */
[----:B------:R-:W-:Y:S06]  /*0240*/  @!P1 BRA `(.L_x_0) ;  /* 0x0000000000a89947 */ /* 0x000fec0003800000 */
[----:B------:R-:W-:Y:S01]  /*0250*/  LOP3.LUT R7, R2, 0xfffffffc, RZ, 0xc0, !PT ;  /* 0xfffffffc02077812 */ /* 0x000fe200078ec0ff */
[----:B------:R-:W-:-:S04]  /*0260*/  UMOV UR4, URZ ;  /* 0x000000ff00047c82 */ /* 0x000fc80008000000 */
[----:B------:R-:W-:-:S07]  /*0270*/  IMAD.MOV R12, RZ, RZ, -R7 ;  /* 0x000000ffff0c7224 */ /* 0x000fce00078e0a07 */
.L_x_1:
[----:B------:R-:W-:Y:S01]  /*0280*/  VIADD R15, R0, UR4 ;  /* 0x00000004000f7c36 */ /* 0x000fe20008000000 */
[----:B------:R-:W-:Y:S01]  /*0290*/  UIADD3 UR4, UPT, UPT, UR4, 0x4, URZ ;  /* 0x0000000404047890 */ /* 0x000fe2000fffe0ff */
[----:B------:R-:W-:Y:S02]  /*02a0*/  VIADD R12, R12, 0x4 ;  /* 0x000000040c0c7836 */ /* 0x000fe40000000000 */
[C---:B------:R-:W-:Y:S01]  /*02b0*/  VIADD R2, R15.reuse, 0x1 ;  /* 0x000000010f027836 */ /* 0x040fe20000000000 */
[C---:B------:R-:W-:Y:S01]  /*02c0*/  ISETP.GE.AND P4, PT, R15.reuse, UR5, PT ;  /* 0x000000050f007c0c */ /* 0x040fe2000bf86270 */
[----:B------:R-:W-:-:S03]  /*02d0*/  VIADD R3, R15, 0x2 ;  /* 0x000000020f037836 */ /* 0x000fc60000000000 */
[----:B------:R-:W-:Y:S02]  /*02e0*/  ISETP.GE.AND P3, PT, R2, UR5, PT ;  /* 0x0000000502007c0c */ /* 0x000fe4000bf66270 */
[----:B------:R-:W-:Y:S02]  /*02f0*/  IADD3 R2, PT, PT, R15, 0x3, RZ ;  /* 0x000000030f027810 */ /* 0x000fe40007ffe0ff */
[----:B------:R-:W-:Y:S02]  /*0300*/  ISETP.GE.AND P2, PT, R3, UR5, PT ;  /* 0x0000000503007c0c */ /* 0x000fe4000bf46270 */
[----:B------:R-:W-:-:S03]  /*0310*/  ISETP.GE.AND P1, PT, R2, UR5, PT ;  /* 0x0000000502007c0c */ /* 0x000fc6000bf26270 */
[----:B------:R-:W1:Y:S01]  /*0320*/  @!P4 LDC.64 R10, c[0x0][0x388] ;  /* 0x0000e200ff0acb82 */ /* 0x000e620000000a00 */
[----:B------:R-:W-:-:S03]  /*0330*/  @!P4 IMAD R13, R15, 0x3, RZ ;  /* 0x000000030f0dc824 */ /* 0x000fc600078e02ff */
[----:B------:R-:W-:-:S04]  /*0340*/  @!P3 IMAD.MOV.U32 R14, RZ, RZ, 0x3 ;  /* 0x00000003ff0eb424 */ /* 0x000fc800078e00ff */
[----:B------:R-:W2:Y:S01]  /*0350*/  @!P3 LDC.64 R8, c[0x0][0x388] ;  /* 0x0000e200ff08bb82 */ /* 0x000ea20000000a00 */
[----:B------:R-:W-:Y:S02]  /*0360*/  @!P2 IMAD.MOV.U32 R18, RZ, RZ, 0x3 ;  /* 0x00000003ff12a424 */ /* 0x000fe400078e00ff */
[----:B------:R-:W-:Y:S02]  /*0370*/  @!P3 IMAD R14, R15, R14, 0x3 ;  /* 0x000000030f0eb424 */ /* 0x000fe400078e020e */
[----:B------:R-:W-:-:S03]  /*0380*/  @!P1 IMAD.MOV.U32 R20, RZ, RZ, 0x3 ;  /* 0x00000003ff149424 */ /* 0x000fc600078e00ff */
[----:B------:R-:W3:Y:S08]  /*0390*/  @!P2 LDC.64 R4, c[0x0][0x388] ;  /* 0x0000e200ff04ab82 */ /* 0x000ef00000000a00 */
[----:B------:R-:W4:Y:S01]  /*03a0*/  @!P1 LDC.64 R2, c[0x0][0x388] ;  /* 0x0000e200ff029b82 */ /* 0x000f220000000a00 */
[----:B-1----:R-:W-:-:S04]  /*03b0*/  @!P4 IADD3 R10, P5, PT, R13, R10, RZ ;  /* 0x0000000a0d0ac210 */ /* 0x002fc80007fbe0ff */
[----:B------:R-:W-:Y:S01]  /*03c0*/  @!P4 LEA.HI.X.SX32 R11, R13, R11, 0x1, P5 ;  /* 0x0000000b0d0bc211 */ /* 0x000fe200028f0eff */
[C---:B------:R-:W-:Y:S02]  /*03d0*/  @!P2 IMAD R13, R15.reuse, R18, 0x6 ;  /* 0x000000060f0da424 */ /* 0x040fe400078e0212 */
[----:B------:R-:W-:Y:S01]  /*03e0*/  @!P1 IMAD R15, R15, R20, 0x9 ;  /* 0x000000090f0f9424 */ /* 0x000fe200078e0214 */
[C---:B--2---:R-:W-:Y:S01]  /*03f0*/  @!P3 IADD3 R8, P5, PT, R14.reuse, R8, RZ ;  /* 0x000000080e08b210 */ /* 0x044fe20007fbe0ff */
[----:B0-----:R1:W-:Y:S03]  /*0400*/  @!P4 STG.E.U8 desc[UR6][R10.64], RZ ;  /* 0x000000ff0a00c986 */ /* 0x0013e6000c101106 */
[----:B------:R-:W-:Y:S01]  /*0410*/  @!P3 LEA.HI.X.SX32 R9, R14, R9, 0x1, P5 ;  /* 0x000000090e09b211 */ /* 0x000fe200028f0eff */
[----:B------:R1:W-:Y:S01]  /*0420*/  @!P4 STG.E.U8 desc[UR6][R10.64+0x2], RZ ;  /* 0x000002ff0a00c986 */ /* 0x0003e2000c101106 */
[----:B---3--:R-:W-:-:S03]  /*0430*/  @!P2 IADD3 R4, P4, PT, R13, R4, RZ ;  /* 0x000000040d04a210 */ /* 0x008fc60007f9e0ff */
[----:B------:R1:W-:Y:S01]  /*0440*/  @!P3 STG.E.U8 desc[UR6][R8.64], RZ ;  /* 0x000000ff0800b986 */ /* 0x0003e2000c101106 */
[----:B------:R-:W-:-:S03]  /*0450*/  @!P2 LEA.HI.X.SX32 R5, R13, R5, 0x1, P4 ;  /* 0x000000050d05a211 */ /* 0x000fc600020f0eff */
[----:B------:R1:W-:Y:S01]  /*0460*/  @!P3 STG.E.U8 desc[UR6][R8.64+0x2], RZ ;  /* 0x000002ff0800b986 */ /* 0x0003e2000c101106 */
[----:B----4-:R-:W-:-:S03]  /*0470*/  @!P1 IADD3 R2, P5, PT, R15, R2, RZ ;  /* 0x000000020f029210 */ /* 0x010fc60007fbe0ff */
[----:B------:R1:W-:Y:S01]  /*0480*/  @!P2 STG.E.U8 desc[UR6][R4.64], RZ ;  /* 0x000000ff0400a986 */ /* 0x0003e2000c101106 */
[----:B------:R-:W-:-:S03]  /*0490*/  @!P1 LEA.HI.X.SX32 R3, R15, R3, 0x1, P5 ;  /* 0x000000030f039211 */ /* 0x000fc600028f0eff */
[----:B------:R1:W-:Y:S04]  /*04a0*/  @!P2 STG.E.U8 desc[UR6][R4.64+0x2], RZ ;  /* 0x000002ff0400a986 */ /* 0x0003e8000c101106 */
[----:B------:R1:W-:Y:S04]  /*04b0*/  @!P1 STG.E.U8 desc[UR6][R2.64], RZ ;  /* 0x000000ff02009986 */ /* 0x0003e8000c101106 */
[----:B------:R1:W-:Y:S01]  /*04c0*/  @!P1 STG.E.U8 desc[UR6][R2.64+0x2], RZ ;  /* 0x000002ff02009986 */ /* 0x0003e2000c101106 */
[----:B------:R-:W-:-:S13]  /*04d0*/  ISETP.NE.AND P1, PT, R12, RZ, PT ;  /* 0x000000ff0c00720c */ /* 0x000fda0003f25270 */
[----:B-1----:R-:W-:Y:S05]  /*04e0*/  @P1 BRA `(.L_x_1) ;  /* 0xfffffffc00641947 */ /* 0x002fea000383ffff */
.L_x_0:
[----:B0-----:R-:W-:Y:S05]  /*04f0*/  @!P0 EXIT ;  /* 0x000000000000894d */ /* 0x001fea0003800000 */
[----:B------:R-:W-:Y:S02]  /*0500*/  ISETP.NE.AND P0, PT, R16, 0x1, PT ;  /* 0x000000011000780c */ /* 0x000fe40003f05270 */
[----:B------:R-:W-:-:S04]  /*0510*/  LOP3.LUT R6, R6, 0x1, RZ, 0xc0, !PT ;  /* 0x0000000106067812 */ /* 0x000fc800078ec0ff */
[----:B------:R-:W-:-:S07]  /*0520*/  ISETP.NE.U32.AND P2, PT, R6, 0x1, PT ;  /* 0x000000010600780c */ /* 0x000fce0003f45070 */
[----:B------:R-:W-:Y:S06]  /*0530*/  @!P0 BRA `(.L_x_2) ;  /* 0x0000000000488947 */ /* 0x000fec0003800000 */
[----:B------:R-:W-:Y:S02]  /*0540*/  IMAD.IADD R5, R0, 0x1, R7 ;  /* 0x0000000100057824 */ /* 0x000fe400078e0207 */
[----:B------:R-:W-:-:S03]  /*0550*/  VIADD R7, R7, 0x2 ;  /* 0x0000000207077836 */ /* 0x000fc60000000000 */
[C---:B------:R-:W-:Y:S02]  /*0560*/  IADD3 R2, PT, PT, R5.reuse, 0x1, RZ ;  /* 0x0000000105027810 */ /* 0x040fe40007ffe0ff */
[----:B------:R-:W-:Y:S02]  /*0570*/  ISETP.GE.AND P0, PT, R5, UR5, PT ;  /* 0x0000000505007c0c */ /* 0x000fe4000bf06270 */
[----:B------:R-:W-:-:S11]  /*0580*/  ISETP.GE.AND P1, PT, R2, UR5, PT ;  /* 0x0000000502007c0c */ /* 0x000fd6000bf26270 */
[----:B------:R-:W0:Y:S01]  /*0590*/  @!P0 LDC.64 R8, c[0x0][0x388] ;  /* 0x0000e200ff088b82 */ /* 0x000e220000000a00 */
[----:B------:R-:W-:Y:S02]  /*05a0*/  @!P0 IMAD R3, R5, 0x3, RZ ;  /* 0x0000000305038824 */ /* 0x000fe400078e02ff */
[----:B------:R-:W-:-:S04]  /*05b0*/  @!P1 IMAD.MOV.U32 R2, RZ, RZ, 0x3 ;  /* 0x00000003ff029424 */ /* 0x000fc800078e00ff */
[----:B------:R-:W-:Y:S01]  /*05c0*/  @!P1 IMAD R5, R5, R2, 0x3 ;  /* 0x0000000305059424 */ /* 0x000fe200078e0202 */
[----:B------:R-:W1:Y:S01]  /*05d0*/  @!P1 LDC.64 R10, c[0x0][0x388] ;  /* 0x0000e200ff0a9b82 */ /* 0x000e620000000a00 */
[----:B0-----:R-:W-:-:S04]  /*05e0*/  @!P0 IADD3 R2, P3, PT, R3, R8, RZ ;  /* 0x0000000803028210 */ /* 0x001fc80007f7e0ff */
[----:B------:R-:W-:Y:S02]  /*05f0*/  @!P0 LEA.HI.X.SX32 R3, R3, R9, 0x1, P3 ;  /* 0x0000000903038211 */ /* 0x000fe400018f0eff */
[----:B-1----:R-:W-:-:S03]  /*0600*/  @!P1 IADD3 R4, P4, PT, R5, R10, RZ ;  /* 0x0000000a05049210 */ /* 0x002fc60007f9e0ff */
[----:B------:R0:W-:Y:S01]  /*0610*/  @!P0 STG.E.U8 desc[UR6][R2.64], RZ ;  /* 0x000000ff02008986 */ /* 0x0001e2000c101106 */
[----:B------:R-:W-:-:S03]  /*0620*/  @!P1 LEA.HI.X.SX32 R5, R5, R11, 0x1, P4 ;  /* 0x0000000b05059211 */ /* 0x000fc600020f0eff */
[----:B------:R0:W-:Y:S04]  /*0630*/  @!P0 STG.E.U8 desc[UR6][R2.64+0x2], RZ ;  /* 0x000002ff02008986 */ /* 0x0001e8000c101106 */
[----:B------:R0:W-:Y:S04]  /*0640*/  @!P1 STG.E.U8 desc[UR6][R4.64], RZ ;  /* 0x000000ff04009986 */ /* 0x0001e8000c101106 */
[----:B------:R0:W-:Y:S02]  /*0650*/  @!P1 STG.E.U8 desc[UR6][R4.64+0x2], RZ ;  /* 0x000002ff04009986 */ /* 0x0001e4000c101106 */
.L_x_2:
[----:B------:R-:W-:Y:S05]  /*0660*/  @!P2 EXIT ;  /* 0x000000000000a94d */ /* 0x000fea0003800000 */
[----:B------:R-:W-:-:S05]  /*0670*/  IMAD.IADD R0, R0, 0x1, R7 ;  /* 0x0000000100007824 */ /* 0x000fca00078e0207 */
[----:B------:R-:W-:-:S13]  /*0680*/  ISETP.GE.AND P0, PT, R0, UR5, PT ;  /* 0x0000000500007c0c */ /* 0x000fda000bf06270 */
[----:B------:R-:W-:Y:S05]  /*0690*/  @P0 EXIT ;  /* 0x000000000000094d */ /* 0x000fea0003800000 */
[----:B------:R-:W0:Y:S01]  /*06a0*/  LDCU.64 UR4, c[0x0][0x388] ;  /* 0x00007100ff0477ac */ /* 0x000e220008000a00 */
[----:B------:R-:W-:-:S05]  /*06b0*/  IMAD R0, R0, 0x3, RZ ;  /* 0x0000000300007824 */ /* 0x000fca00078e02ff */
[----:B0-----:R-:W-:-:S04]  /*06c0*/  IADD3 R2, P0, PT, R0, UR4, RZ ;  /* 0x0000000400027c10 */ /* 0x001fc8000ff1e0ff */
[----:B------:R-:W-:-:S05]  /*06d0*/  LEA.HI.X.SX32 R3, R0, UR5, 0x1, P0 ;  /* 0x0000000500037c11 */ /* 0x000fca00080f0eff */
[----:B------:R-:W-:Y:S04]  /*06e0*/  STG.E.U8 desc[UR6][R2.64], RZ ;  /* 0x000000ff02007986 */ /* 0x000fe8000c101106 */
[----:B------:R-:W-:Y:S01]  /*06f0*/  STG.E.U8 desc[UR6][R2.64+0x2], RZ ;  /* 0x000002ff02007986 */ /* 0x000fe2000c101106 */
[----:B------:R-:W-:Y:S05]  /*0700*/  EXIT ;  /* 0x000000000000794d */ /* 0x000fea0003800000 */
.L_x_3:
[----:B------:R-:W-:-:S00]  /*0710*/  BRA `(.L_x_3) ;  /* 0xfffffffc00fc7947 */ /* 0x000fc0000383ffff */
[----:B------:R-:W-:-:S00]  /*0720*/  NOP ;  /* 0x0000000000007918 */ /* 0x000fc00000000000 */
        /* <DEDUP_REMOVED lines=13> */
.L_x_8:


//--------------------- .text._Z26transform_ppm_to_grayscaleiiPh --------------------------
	.section	.text._Z26transform_ppm_to_grayscaleiiPh,"ax",@progbits
	.align	128
        .global         _Z26transform_ppm_to_grayscaleiiPh
        .type           _Z26transform_ppm_to_grayscaleiiPh,@function
        .size           _Z26transform_ppm_to_grayscaleiiPh,(.L_x_9 - _Z26transform_ppm_to_grayscaleiiPh)
        .other          _Z26transform_ppm_to_grayscaleiiPh,@"STO_CUDA_ENTRY STV_DEFAULT"
_Z26transform_ppm_to_grayscaleiiPh:
.text._Z26transform_ppm_to_grayscaleiiPh:
        /* <DEDUP_REMOVED lines=15> */
[----:B------:R-:W-:-:S06]  /*00f0*/  IMAD.HI.U32 R3, R3, R5, R2 ;  /* 0x0000000503037227 */ /* 0x000fcc00078e0002 */
[----:B------:R-:W-:-:S04]  /*0100*/  IMAD.HI.U32 R3, R3, UR4, RZ ;  /* 0x0000000403037c27 */ /* 0x000fc8000f8e00ff */
[----:B------:R-:W-:-:S04]  /*0110*/  IMAD.MOV R5, RZ, RZ, -R3 ;  /* 0x000000ffff057224 */ /* 0x000fc800078e0a03 */
[----:B------:R-:W-:Y:S01]  /*0120*/  IMAD R5, R0, R5, UR4 ;  /* 0x0000000400057e24 */ /* 0x000fe2000f8e0205 */
[----:B------:R-:W0:Y:S04]  /*0130*/  S2UR UR4, SR_CTAID.X ;  /* 0x00000000000479c3 */ /* 0x000e280000002500 */
[----:B------:R-:W-:-:S13]  /*0140*/  ISETP.GE.U32.AND P0, PT, R5, R0, PT ;  /* 0x000000000500720c */ /* 0x000fda0003f06070 */
[----:B------:R-:W-:Y:S02]  /*0150*/  @P0 IMAD.IADD R5, R5, 0x1, -R0 ;  /* 0x0000000105050824 */ /* 0x000fe400078e0a00 */
[----:B------:R-:W-:-:S03]  /*0160*/  @P0 VIADD R3, R3, 0x1 ;  /* 0x0000000103030836 */ /* 0x000fc60000000000 */
[-C--:B------:R-:W-:Y:S02]  /*0170*/  ISETP.GE.U32.AND P1, PT, R5, R0.reuse, PT ;  /* 0x000000000500720c */ /* 0x080fe40003f26070 */
[----:B------:R-:W1:Y:S11]  /*0180*/  S2R R5, SR_TID.X ;  /* 0x0000000000057919 */ /* 0x000e760000002100 */
[----:B------:R-:W-:Y:S01]  /*0190*/  @P1 VIADD R3, R3, 0x1 ;  /* 0x0000000103031836 */ /* 0x000fe20000000000 */
[----:B------:R-:W-:-:S04]  /*01a0*/  @!P2 LOP3.LUT R3, RZ, R0, RZ, 0x33, !PT ;  /* 0x00000000ff03a212 */ /* 0x000fc800078e33ff */
[----:B------:R-:W-:-:S13]  /*01b0*/  ISETP.GT.U32.AND P0, PT, R3, 0x7ffffffe, PT ;  /* 0x7ffffffe0300780c */ /* 0x000fda0003f04070 */
[----:B0-----:R-:W-:Y:S05]  /*01c0*/  @P0 EXIT ;  /* 0x000000000000094d */ /* 0x001fea0003800000 */
[C---:B------:R-:W-:Y:S01]  /*01d0*/  ISETP.GE.U32.AND P1, PT, R3.reuse, 0x3, PT ;  /* 0x000000030300780c */ /* 0x040fe20003f26070 */
[----:B-1----:R-:W-:Y:S01]  /*01e0*/  IMAD R4, R6, UR4, R5 ;  /* 0x0000000406047c24 */ /* 0x002fe2000f8e0205 */
[----:B------:R-:W-:Y:S01]  /*01f0*/  IADD3 R2, PT, PT, R3, 0x1, RZ ;  /* 0x0000000103027810 */ /* 0x000fe20007ffe0ff */
[----:B------:R-:W0:Y:S01]  /*0200*/  LDCU.64 UR6, c[0x0][0x358] ;  /* 0x00006b00ff0677ac */ /* 0x000e220008000a00 */
[----:B------:R-:W-:Y:S02]  /*0210*/  IMAD.MOV.U32 R5, RZ, RZ, RZ ;  /* 0x000000ffff057224 */ /* 0x000fe400078e00ff */
[----:B------:R-:W-:Y:S01]  /*0220*/  LOP3.LUT R0, R2, 0x3, RZ, 0xc0, !PT ;  /* 0x0000000302007812 */ /* 0x000fe200078ec0ff */
[----:B------:R-:W-:-:S03]  /*0230*/  IMAD R4, R4, R3, R4 ;  /* 0x0000000304047224 */ /* 0x000fc600078e0204 */
[----:B------:R-:W-:-:S03]  /*0240*/  ISETP.NE.AND P0, PT, R0, RZ, PT ;  /* 0x000000ff0000720c */ /* 0x000fc60003f05270 */
[----:B------:R-:W-:Y:S10]  /*0250*/  @!P1 BRA `(.L_x_4) ;  /* 0x0000000400189947 */ /* 0x000ff40003800000 */
[----:B------:R-:W-:Y:S01]  /*0260*/  LOP3.LUT R5, R2, 0xfffffffc, RZ, 0xc0, !PT ;  /* 0xfffffffc02057812 */ /* 0x000fe200078ec0ff */
[----:B------:R-:W-:-:S04]  /*0270*/  UMOV UR4, URZ ;  /* 0x000000ff00047c82 */ /* 0x000fc80008000000 */
[----:B------:R-:W-:-:S07]  /*0280*/  IMAD.MOV R6, RZ, RZ, -R5 ;  /* 0x000000ffff067224 */ /* 0x000fce00078e0a05 */
.L_x_5:
[----:B------:R-:W-:-:S05]  /*0290*/  VIADD R7, R4, UR4 ;  /* 0x0000000404077c36 */ /* 0x000fca0008000000 */
[----:B------:R-:W-:-:S13]  /*02a0*/  ISETP.GE.AND P2, PT, R7, UR5, PT ;  /* 0x0000000507007c0c */ /* 0x000fda000bf46270 */
[----:B------:R-:W1:Y:S01]  /*02b0*/  @!P2 LDC.64 R8, c[0x0][0x388] ;  /* 0x0000e200ff08ab82 */ /* 0x000e620000000a00 */
[----:B------:R-:W-:-:S05]  /*02c0*/  @!P2 IMAD R3, R7, 0x3, RZ ;  /* 0x000000030703a824 */ /* 0x000fca00078e02ff */
[----:B-1----:R-:W-:-:S04]  /*02d0*/  @!P2 IADD3 R2, P1, PT, R3, R8, RZ ;  /* 0x000000080302a210 */ /* 0x002fc80007f3e0ff */
[----:B------:R-:W-:-:S05]  /*02e0*/  @!P2 LEA.HI.X.SX32 R3, R3, R9, 0x1, P1 ;  /* 0x000000090303a211 */ /* 0x000fca00008f0eff */
[----:B0-----:R-:W2:Y:S04]  /*02f0*/  @!P2 LDG.E.U8 R10, desc[UR6][R2.64] ;  /* 0x00000006020aa981 */ /* 0x001ea8000c1e1100 */
[----:B------:R-:W2:Y:S04]  /*0300*/  @!P2 LDG.E.U8 R11, desc[UR6][R2.64+0x1] ;  /* 0x00000106020ba981 */ /* 0x000ea8000c1e1100 */
[----:B------:R-:W2:Y:S01]  /*0310*/  @!P2 LDG.E.U8 R12, desc[UR6][R2.64+0x2] ;  /* 0x00000206020ca981 */ /* 0x000ea2000c1e1100 */
[----:B------:R-:W-:-:S05]  /*0320*/  VIADD R8, R7, 0x1 ;  /* 0x0000000107087836 */ /* 0x000fca0000000000 */
[----:B------:R-:W-:-:S13]  /*0330*/  ISETP.GE.AND P1, PT, R8, UR5, PT ;  /* 0x0000000508007c0c */ /* 0x000fda000bf26270 */
[----:B------:R-:W0:Y:S01]  /*0340*/  @!P1 LDC.64 R8, c[0x0][0x388] ;  /* 0x0000e200ff089b82 */ /* 0x000e220000000a00 */
[----:B------:R-:W-:Y:S01]  /*0350*/  @!P1 IMAD.MOV.U32 R14, RZ, RZ, 0x3 ;  /* 0x00000003ff0e9424 */ /* 0x000fe200078e00ff */
[----:B--2---:R-:W-:-:S03]  /*0360*/  @!P2 IADD3 R10, PT, PT, R12, R11, R10 ;  /* 0x0000000b0c0aa210 */ /* 0x004fc60007ffe00a */
[----:B------:R-:W-:Y:S02]  /*0370*/  @!P1 IMAD R11, R7, R14, 0x3 ;  /* 0x00000003070b9424 */ /* 0x000fe400078e020e */
[----:B------:R-:W-:-:S03]  /*0380*/  @!P2 IMAD R10, R10, 0x5556, RZ ;  /* 0x000055560a0aa824 */ /* 0x000fc600078e02ff */
[C---:B0-----:R-:W-:Y:S02]  /*0390*/  @!P1 IADD3 R8, P3, PT, R11.reuse, R8, RZ ;  /* 0x000000080b089210 */ /* 0x041fe40007f7e0ff */
[----:B------:R-:W-:Y:S02]  /*03a0*/  @!P2 SHF.R.U32.HI R13, RZ, 0x10, R10 ;  /* 0x00000010ff0da819 */ /* 0x000fe4000001160a */
[----:B------:R-:W-:-:S03]  /*03b0*/  @!P1 LEA.HI.X.SX32 R9, R11, R9, 0x1, P3 ;  /* 0x000000090b099211 */ /* 0x000fc600018f0eff */
[----:B------:R-:W-:Y:S04]  /*03c0*/  @!P2 STG.E.U8 desc[UR6][R2.64], R13 ;  /* 0x0000000d0200a986 */ /* 0x000fe8000c101106 */
[----:B------:R-:W-:Y:S04]  /*03d0*/  @!P2 STG.E.U8 desc[UR6][R2.64+0x1], R13 ;  /* 0x0000010d0200a986 */ /* 0x000fe8000c101106 */
[----:B------:R0:W-:Y:S04]  /*03e0*/  @!P2 STG.E.U8 desc[UR6][R2.64+0x2], R13 ;  /* 0x0000020d0200a986 */ /* 0x0001e8000c101106 */
[----:B------:R-:W2:Y:S04]  /*03f0*/  @!P1 LDG.E.U8 R12, desc[UR6][R8.64] ;  /* 0x00000006080c9981 */ /* 0x000ea8000c1e1100 */
[----:B------:R-:W2:Y:S04]  /*0400*/  @!P1 LDG.E.U8 R15, desc[UR6][R8.64+0x1] ;  /* 0x00000106080f9981 */ /* 0x000ea8000c1e1100 */
[----:B------:R-:W2:Y:S01]  /*0410*/  @!P1 LDG.E.U8 R14, desc[UR6][R8.64+0x2] ;  /* 0x00000206080e9981 */ /* 0x000ea2000c1e1100 */
[----:B------:R-:W-:-:S04]  /*0420*/  IADD3 R10, PT, PT, R7, 0x2, RZ ;  /* 0x00000002070a7810 */ /* 0x000fc80007ffe0ff */
        /* <DEDUP_REMOVED lines=15> */
[----:B------:R-:W-:-:S05]  /*0520*/  VIADD R10, R7, 0x3 ;  /* 0x00000003070a7836 */ /* 0x000fca0000000000 */
[----:B------:R-:W-:-:S13]  /*0530*/  ISETP.GE.AND P1, PT, R10, UR5, PT ;  /* 0x000000050a007c0c */ /* 0x000fda000bf26270 */
[----:B------:R-:W1:Y:S01]  /*0540*/  @!P1 LDC.64 R10, c[0x0][0x388] ;  /* 0x0000e200ff0a9b82 */ /* 0x000e620000000a00 */
[----:B------:R-:W-:Y:S01]  /*0550*/  @!P1 IMAD.MOV.U32 R16, RZ, RZ, 0x3 ;  /* 0x00000003ff109424 */ /* 0x000fe200078e00ff */
[----:B--2---:R-:W-:-:S03]  /*0560*/  @!P2 IADD3 R12, PT, PT, R14, R15, R12 ;  /* 0x0000000f0e0ca210 */ /* 0x004fc60007ffe00c */
[----:B------:R-:W-:Y:S02]  /*0570*/  @!P1 IMAD R14, R7, R16, 0x9 ;  /* 0x00000009070e9424 */ /* 0x000fe400078e0210 */
[----:B------:R-:W-:-:S03]  /*0580*/  @!P2 IMAD R7, R12, 0x5556, RZ ;  /* 0x000055560c07a824 */ /* 0x000fc600078e02ff */
[C---:B-1----:R-:W-:Y:S02]  /*0590*/  @!P1 IADD3 R10, P3, PT, R14.reuse, R10, RZ ;  /* 0x0000000a0e0a9210 */ /* 0x042fe40007f7e0ff */
[----:B------:R-:W-:Y:S02]  /*05a0*/  @!P2 SHF.R.U32.HI R7, RZ, 0x10, R7 ;  /* 0x00000010ff07a819 */ /* 0x000fe40000011607 */
[----:B------:R-:W-:-:S03]  /*05b0*/  @!P1 LEA.HI.X.SX32 R11, R14, R11, 0x1, P3 ;  /* 0x0000000b0e0b9211 */ /* 0x000fc600018f0eff */
[----:B------:R1:W-:Y:S04]  /*05c0*/  @!P2 STG.E.U8 desc[UR6][R2.64], R7 ;  /* 0x000000070200a986 */ /* 0x0003e8000c101106 */
[----:B------:R1:W-:Y:S04]  /*05d0*/  @!P2 STG.E.U8 desc[UR6][R2.64+0x1], R7 ;  /* 0x000001070200a986 */ /* 0x0003e8000c101106 */
[----:B------:R1:W-:Y:S04]  /*05e0*/  @!P2 STG.E.U8 desc[UR6][R2.64+0x2], R7 ;  /* 0x000002070200a986 */ /* 0x0003e8000c101106 */
[----:B0-----:R-:W2:Y:S04]  /*05f0*/  @!P1 LDG.E.U8 R8, desc[UR6][R10.64] ;  /* 0x000000060a089981 */ /* 0x001ea8000c1e1100 */
[----:B------:R-:W2:Y:S04]  /*0600*/  @!P1 LDG.E.U8 R9, desc[UR6][R10.64+0x1] ;  /* 0x000001060a099981 */ /* 0x000ea8000c1e1100 */
[----:B------:R-:W2:Y:S01]  /*0610*/  @!P1 LDG.E.U8 R12, desc[UR6][R10.64+0x2] ;  /* 0x000002060a0c9981 */ /* 0x000ea2000c1e1100 */
[----:B------:R-:W-:Y:S01]  /*0620*/  VIADD R6, R6, 0x4 ;  /* 0x0000000406067836 */ /* 0x000fe20000000000 */
[----:B------:R-:W-:Y:S01]  /*0630*/  UIADD3 UR4, UPT, UPT, UR4, 0x4, URZ ;  /* 0x0000000404047890 */ /* 0x000fe2000fffe0ff */
[----:B--2---:R-:W-:-:S05]  /*0640*/  @!P1 IADD3 R8, PT, PT, R12, R9, R8 ;  /* 0x000000090c089210 */ /* 0x004fca0007ffe008 */
[----:B------:R-:W-:-:S05]  /*0650*/  @!P1 IMAD R8, R8, 0x5556, RZ ;  /* 0x0000555608089824 */ /* 0x000fca00078e02ff */
[----:B------:R-:W-:-:S05]  /*0660*/  @!P1 SHF.R.U32.HI R9, RZ, 0x10, R8 ;  /* 0x00000010ff099819 */ /* 0x000fca0000011608 */
[----:B------:R1:W-:Y:S04]  /*0670*/  @!P1 STG.E.U8 desc[UR6][R10.64], R9 ;  /* 0x000000090a009986 */ /* 0x0003e8000c101106 */
[----:B------:R1:W-:Y:S04]  /*0680*/  @!P1 STG.E.U8 desc[UR6][R10.64+0x1], R9 ;  /* 0x000001090a009986 */ /* 0x0003e8000c101106 */
[----:B------:R1:W-:Y:S01]  /*0690*/  @!P1 STG.E.U8 desc[UR6][R10.64+0x2], R9 ;  /* 0x000002090a009986 */ /* 0x0003e2000c101106 */
[----:B------:R-:W-:-:S13]  /*06a0*/  ISETP.NE.AND P1, PT, R6, RZ, PT ;  /* 0x000000ff0600720c */ /* 0x000fda0003f25270 */
[----:B-1----:R-:W-:Y:S05]  /*06b0*/  @P1 BRA `(.L_x_5) ;  /* 0xfffffff800f41947 */ /* 0x002fea000383ffff */
.L_x_4:
[----:B0-----:R-:W-:Y:S05]  /*06c0*/  @!P0 EXIT ;  /* 0x000000000000894d */ /* 0x001fea0003800000 */
[----:B------:R-:W-:-:S07]  /*06d0*/  IADD3 R0, PT, PT, -R0, RZ, RZ ;  /* 0x000000ff00007210 */ /* 0x000fce0007ffe1ff */
.L_x_6:
[----:B------:R-:W-:-:S05]  /*06e0*/  IMAD.IADD R3, R4, 0x1, R5 ;  /* 0x0000000104037824 */ /* 0x000fca00078e0205 */
[----:B------:R-:W-:-:S13]  /*06f0*/  ISETP.GE.AND P0, PT, R3, UR5, PT ;  /* 0x0000000503007c0c */ /* 0x000fda000bf06270 */
[----:B------:R-:W0:Y:S01]  /*0700*/  @!P0 LDC.64 R6, c[0x0][0x388] ;  /* 0x0000e200ff068b82 */ /* 0x000e220000000a00 */
[----:B------:R-:W-:-:S05]  /*0710*/  @!P0 IMAD R3, R3, 0x3, RZ ;  /* 0x0000000303038824 */ /* 0x000fca00078e02ff */
[----:B0-----:R-:W-:-:S04]  /*0720*/  @!P0 IADD3 R2, P1, PT, R3, R6, RZ ;  /* 0x0000000603028210 */ /* 0x001fc80007f3e0ff */
[----:B------:R-:W-:-:S05]  /*0730*/  @!P0 LEA.HI.X.SX32 R3, R3, R7, 0x1, P1 ;  /* 0x0000000703038211 */ /* 0x000fca00008f0eff */
[----:B------:R-:W2:Y:S04]  /*0740*/  @!P0 LDG.E.U8 R6, desc[UR6][R2.64] ;  /* 0x0000000602068981 */ /* 0x000ea8000c1e1100 */
[----:B------:R-:W2:Y:S04]  /*0750*/  @!P0 LDG.E.U8 R7, desc[UR6][R2.64+0x1] ;  /* 0x0000010602078981 */ /* 0x000ea8000c1e1100 */
[----:B------:R-:W2:Y:S01]  /*0760*/  @!P0 LDG.E.U8 R8, desc[UR6][R2.64+0x2] ;  /* 0x0000020602088981 */ /* 0x000ea2000c1e1100 */
[----:B------:R-:W-:Y:S02]  /*0770*/  VIADD R0, R0, 0x1 ;  /* 0x0000000100007836 */ /* 0x000fe40000000000 */
[----:B------:R-:W-:Y:S01]  /*0780*/  VIADD R5, R5, 0x1 ;  /* 0x0000000105057836 */ /* 0x000fe20000000000 */
[----:B--2---:R-:W-:-:S05]  /*0790*/  @!P0 IADD3 R6, PT, PT, R8, R7, R6 ;  /* 0x0000000708068210 */ /* 0x004fca0007ffe006 */
[----:B------:R-:W-:-:S05]  /*07a0*/  @!P0 IMAD R6, R6, 0x5556, RZ ;  /* 0x0000555606068824 */ /* 0x000fca00078e02ff */
[----:B------:R-:W-:-:S05]  /*07b0*/  @!P0 SHF.R.U32.HI R7, RZ, 0x10, R6 ;  /* 0x00000010ff078819 */ /* 0x000fca0000011606 */
[----:B------:R0:W-:Y:S04]  /*07c0*/  @!P0 STG.E.U8 desc[UR6][R2.64], R7 ;  /* 0x0000000702008986 */ /* 0x0001e8000c101106 */
[----:B------:R0:W-:Y:S04]  /*07d0*/  @!P0 STG.E.U8 desc[UR6][R2.64+0x1], R7 ;  /* 0x0000010702008986 */ /* 0x0001e8000c101106 */
[----:B------:R0:W-:Y:S01]  /*07e0*/  @!P0 STG.E.U8 desc[UR6][R2.64+0x2], R7 ;  /* 0x0000020702008986 */ /* 0x0001e2000c101106 */
[----:B------:R-:W-:-:S13]  /*07f0*/  ISETP.NE.AND P0, PT, R0, RZ, PT ;  /* 0x000000ff0000720c */ /* 0x000fda0003f05270 */
[----:B0-----:R-:W-:Y:S05]  /*0800*/  @P0 BRA `(.L_x_6) ;  /* 0xfffffffc00b40947 */ /* 0x001fea000383ffff */
[----:B------:R-:W-:Y:S05]  /*0810*/  EXIT ;  /* 0x000000000000794d */ /* 0x000fea0003800000 */
.L_x_7:
        /* <DEDUP_REMOVED lines=14> */
.L_x_9:


//--------------------- .nv.shared.reserved.0     --------------------------
	.section	.nv.shared.reserved.0,"aw",@nobits
	.weak		__nv_reservedSMEM_offset_0_alias
	.size		__nv_reservedSMEM_offset_0_alias, 0, 64
	.other		__nv_reservedSMEM_offset_0_alias,@"STO_CUDA_RESERVED_SHARED STV_DEFAULT"
__nv_reservedSMEM_offset_0_alias:
	.zero		0
	.zero		64


//--------------------- .nv.constant0._Z27transform_ppm_to_greenscaleiiPh --------------------------
	.section	.nv.constant0._Z27transform_ppm_to_greenscaleiiPh,"a",@progbits
	.sectionflags	@""
	.align	4
.nv.constant0._Z27transform_ppm_to_greenscaleiiPh:
	.zero		912


//--------------------- .nv.constant0._Z26transform_ppm_to_grayscaleiiPh --------------------------
	.section	.nv.constant0._Z26transform_ppm_to_grayscaleiiPh,"a",@progbits
	.sectionflags	@""
	.align	4
.nv.constant0._Z26transform_ppm_to_grayscaleiiPh:
	.zero		912


//--------------------- SYMBOLS --------------------------

	.type		.nv.reservedSmem.offset0,@object
	.size		.nv.reservedSmem.offset0,0x4
